	.headerflags	@"EF_CUDA_TEXMODE_UNIFIED EF_CUDA_64BIT_ADDRESS EF_CUDA_ACCELERATORS EF_CUDA_SM90 EF_CUDA_VIRTUAL_SM(EF_CUDA_SM90)"
	.elftype	@"ET_EXEC"


//--------------------- .nv.info                  --------------------------
	.section	.nv.info,"",@"SHT_CUDA_INFO"
	.align	4


	//----- nvinfo : EIATTR_REGCOUNT
	.align		4
        /*0000*/ 	.byte	0x04, 0x2f
        /*0002*/ 	.short	(.L_2 - .L_1)
	.align		4
.L_1:
        /*0004*/ 	.word	index@(triton_per_fused__native_batch_norm_legit_relu_threshold_backward_0)
        /*0008*/ 	.word	0x00000016


	//----- nvinfo : EIATTR_MIN_STACK_SIZE
	.align		4
.L_2:
        /*000c*/ 	.byte	0x04, 0x12
        /*000e*/ 	.short	(.L_4 - .L_3)
	.align		4
.L_3:
        /*0010*/ 	.word	index@(triton_per_fused__native_batch_norm_legit_relu_threshold_backward_0)
        /*0014*/ 	.word	0x00000000


	//----- nvinfo : EIATTR_FRAME_SIZE
	.align		4
.L_4:
        /*0018*/ 	.byte	0x04, 0x11
        /*001a*/ 	.short	(.L_6 - .L_5)
	.align		4
.L_5:
        /*001c*/ 	.word	index@(triton_per_fused__native_batch_norm_legit_relu_threshold_backward_0)
        /*0020*/ 	.word	0x00000000


	//----- nvinfo : EIATTR_MIN_STACK_SIZE
	.align		4
.L_6:
        /*0024*/ 	.byte	0x04, 0x12
        /*0026*/ 	.short	(.L_8 - .L_7)
	.align		4
.L_7:
        /*0028*/ 	.word	index@(triton_per_fused__native_batch_norm_legit_relu_threshold_backward_0)
        /*002c*/ 	.word	0x00000000
.L_8:


//--------------------- .nv.info.triton_per_fused__native_batch_norm_legit_relu_threshold_backward_0 --------------------------
	.section	.nv.info.triton_per_fused__native_batch_norm_legit_relu_threshold_backward_0,"",@"SHT_CUDA_INFO"
	.sectionflags	@""
	.align	4


	//----- nvinfo : EIATTR_CUDA_API_VERSION
	.align		4
        /*0000*/ 	.byte	0x04, 0x37
        /*0002*/ 	.short	(.L_10 - .L_9)
.L_9:
        /*0004*/ 	.word	0x0000007c


	//----- nvinfo : EIATTR_KPARAM_INFO
	.align		4
.L_10:
        /*0008*/ 	.byte	0x04, 0x17
        /*000a*/ 	.short	(.L_12 - .L_11)
.L_11:
        /*000c*/ 	.word	0x00000000
        /*0010*/ 	.short	0x0006
        /*0012*/ 	.short	0x002c
        /*0014*/ 	.byte	0x00, 0xf0, 0x11, 0x00


	//----- nvinfo : EIATTR_KPARAM_INFO
	.align		4
.L_12:
        /*0018*/ 	.byte	0x04, 0x17
        /*001a*/ 	.short	(.L_14 - .L_13)
.L_13:
        /*001c*/ 	.word	0x00000000
        /*0020*/ 	.short	0x0005
        /*0022*/ 	.short	0x0028
        /*0024*/ 	.byte	0x00, 0xf0, 0x11, 0x00


	//----- nvinfo : EIATTR_KPARAM_INFO
	.align		4
.L_14:
        /*0028*/ 	.byte	0x04, 0x17
        /*002a*/ 	.short	(.L_16 - .L_15)
.L_15:
        /*002c*/ 	.word	0x00000000
        /*0030*/ 	.short	0x0004
        /*0032*/ 	.short	0x0020
        /*0034*/ 	.byte	0x00, 0xf4, 0x21, 0x00


	//----- nvinfo : EIATTR_KPARAM_INFO
	.align		4
.L_16:
        /*0038*/ 	.byte	0x04, 0x17
        /*003a*/ 	.short	(.L_18 - .L_17)
.L_17:
        /*003c*/ 	.word	0x00000000
        /*0040*/ 	.short	0x0003
        /*0042*/ 	.short	0x0018
        /*0044*/ 	.byte	0x00, 0xf4, 0x21, 0x00


	//----- nvinfo : EIATTR_KPARAM_INFO
	.align		4
.L_18:
        /*0048*/ 	.byte	0x04, 0x17
        /*004a*/ 	.short	(.L_20 - .L_19)
.L_19:
        /*004c*/ 	.word	0x00000000
        /*0050*/ 	.short	0x0002
        /*0052*/ 	.short	0x0010
        /*0054*/ 	.byte	0x00, 0xf4, 0x21, 0x00


	//----- nvinfo : EIATTR_KPARAM_INFO
	.align		4
.L_20:
        /*0058*/ 	.byte	0x04, 0x17
        /*005a*/ 	.short	(.L_22 - .L_21)
.L_21:
        /*005c*/ 	.word	0x00000000
        /*0060*/ 	.short	0x0001
        /*0062*/ 	.short	0x0008
        /*0064*/ 	.byte	0x00, 0xf4, 0x21, 0x00


	//----- nvinfo : EIATTR_KPARAM_INFO
	.align		4
.L_22:
        /*0068*/ 	.byte	0x04, 0x17
        /*006a*/ 	.short	(.L_24 - .L_23)
.L_23:
        /*006c*/ 	.word	0x00000000
        /*0070*/ 	.short	0x0000
        /*0072*/ 	.short	0x0000
        /*0074*/ 	.byte	0x00, 0xf4, 0x21, 0x00


	//----- nvinfo : EIATTR_SPARSE_MMA_MASK
	.align		4
.L_24:
        /*0078*/ 	.byte	0x03, 0x50
        /*007a*/ 	.short	0x0000


	//----- nvinfo : EIATTR_MAXREG_COUNT
	.align		4
        /*007c*/ 	.byte	0x03, 0x1b
        /*007e*/ 	.short	0x00ff


	//----- nvinfo : EIATTR_COOP_GROUP_MASK_REGIDS
	.align		4
        /*0080*/ 	.byte	0x04, 0x29
        /*0082*/ 	.short	(.L_26 - .L_25)


	//   ....[0]....
.L_25:
        /*0084*/ 	.word	0xffffffff


	//   ....[1]....
        /*0088*/ 	.word	0xffffffff


	//   ....[2]....
        /*008c*/ 	.word	0xffffffff


	//   ....[3]....
        /*0090*/ 	.word	0xffffffff


	//   ....[4]....
        /*0094*/ 	.word	0xffffffff


	//   ....[5]....
        /*0098*/ 	.word	0xffffffff


	//----- nvinfo : EIATTR_COOP_GROUP_INSTR_OFFSETS
	.align		4
.L_26:
        /*009c*/ 	.byte	0x04, 0x28
        /*009e*/ 	.short	(.L_28 - .L_27)


	//   ....[0]....
.L_27:
        /*00a0*/ 	.word	0x00000190


	//   ....[1]....
        /*00a4*/ 	.word	0x000001c0


	//   ....[2]....
        /*00a8*/ 	.word	0x000001e0


	//   ....[3]....
        /*00ac*/ 	.word	0x00000260


	//   ....[4]....
        /*00b0*/ 	.word	0x00000280


	//   ....[5]....
        /*00b4*/ 	.word	0x000002d0


	//----- nvinfo : EIATTR_EXIT_INSTR_OFFSETS
	.align		4
.L_28:
        /*00b8*/ 	.byte	0x04, 0x1c
        /*00ba*/ 	.short	(.L_30 - .L_29)


	//   ....[0]....
.L_29:
        /*00bc*/ 	.word	0x00000510


	//   ....[1]....
        /*00c0*/ 	.word	0x00000540


	//----- nvinfo : EIATTR_REQNTID
	.align		4
.L_30:
        /*00c4*/ 	.byte	0x04, 0x10
        /*00c6*/ 	.short	(.L_32 - .L_31)
.L_31:
        /*00c8*/ 	.word	0x00000040
        /*00cc*/ 	.word	0x00000001
        /*00d0*/ 	.word	0x00000001


	//----- nvinfo : EIATTR_CBANK_PARAM_SIZE
	.align		4
.L_32:
        /*00d4*/ 	.byte	0x03, 0x19
        /*00d6*/ 	.short	0x0030


	//----- nvinfo : EIATTR_PARAM_CBANK
	.align		4
        /*00d8*/ 	.byte	0x04, 0x0a
        /*00da*/ 	.short	(.L_34 - .L_33)
	.align		4
.L_33:
        /*00dc*/ 	.word	index@(.nv.constant0.triton_per_fused__native_batch_norm_legit_relu_threshold_backward_0)
        /*00e0*/ 	.short	0x0210
        /*00e2*/ 	.short	0x0030


	//----- nvinfo : EIATTR_SW_WAR
	.align		4
.L_34:
        /*00e4*/ 	.byte	0x04, 0x36
        /*00e6*/ 	.short	(.L_36 - .L_35)
.L_35:
        /*00e8*/ 	.word	0x00000008
.L_36:


//--------------------- .nv.callgraph             --------------------------
	.section	.nv.callgraph,"",@"SHT_CUDA_CALLGRAPH"
	.align	4
	.sectionentsize	8
	.align		4
        /*0000*/ 	.word	0x00000000
	.align		4
        /*0004*/ 	.word	0xffffffff
	.align		4
        /*0008*/ 	.word	0x00000000
	.align		4
        /*000c*/ 	.word	0xfffffffe
	.align		4
        /*0010*/ 	.word	0x00000000
	.align		4
        /*0014*/ 	.word	0xfffffffd
	.align		4
        /*0018*/ 	.word	0x00000000
	.align		4
        /*001c*/ 	.word	0xfffffffc


//--------------------- .nv.constant4             --------------------------
	.section	.nv.constant4,"a",@progbits
	.align	8
	.align		8
.nv.constant4:
        /*0000*/ 	.dword	_$_str


//--------------------- .text.triton_per_fused__native_batch_norm_legit_relu_threshold_backward_0 --------------------------
	.section	.text.triton_per_fused__native_batch_norm_legit_relu_threshold_backward_0,"ax",@progbits
	.sectionflags	@"SHF_BARRIERS=1"
	.align	128
        .global         triton_per_fused__native_batch_norm_legit_relu_threshold_backward_0
        .type           triton_per_fused__native_batch_norm_legit_relu_threshold_backward_0,@function
        .size           triton_per_fused__native_batch_norm_legit_relu_threshold_backward_0,(.L_x_1 - triton_per_fused__native_batch_norm_legit_relu_threshold_backward_0)
        .other          triton_per_fused__native_batch_norm_legit_relu_threshold_backward_0,@"STO_CUDA_ENTRY STV_DEFAULT"
triton_per_fused__native_batch_norm_legit_relu_threshold_backward_0:
.text.triton_per_fused__native_batch_norm_legit_relu_threshold_backward_0:
[----:B------:R-:W0:Y:S02]  /*0000*/  LDC R1, c[0x0][0x28] ;  /* 0x00000a00ff017b82 */ /* 0x000e240000000800 */
[----:B------:R-:W1:Y:S01]  /*0010*/  S2R R3, SR_TID.X ;  /* 0x0000000000037919 */ /* 0x000e620000002100 */
[----:B------:R-:W2:Y:S01]  /*0020*/  LDC.64 R6, c[0x0][0x210] ;  /* 0x00008400ff067b82 */ /* 0x000ea20000000a00 */
[----:B------:R-:W-:Y:S01]  /*0030*/  ULDC.64 UR6, c[0x0][0x208] ;  /* 0x0000820000067ab9 */ /* 0x000fe20000000a00 */
[----:B------:R-:W3:Y:S01]  /*0040*/  S2R R2, SR_CTAID.X ;  /* 0x0000000000027919 */ /* 0x000ee20000002500 */
[----:B-1----:R-:W-:Y:S01]  /*0050*/  SHF.R.U32.HI R5, RZ, 0x3, R3 ;  /* 0x00000003ff057819 */ /* 0x002fe20000011603 */
[----:B------:R-:W-:Y:S02]  /*0060*/  IMAD.SHL.U32 R4, R3, 0x2, RZ ;  /* 0x0000000203047824 */ /* 0x000fe400078e00ff */
[----:B---3--:R-:W-:Y:S01]  /*0070*/  IMAD.SHL.U32 R2, R2, 0x8, RZ ;  /* 0x0000000802027824 */ /* 0x008fe200078e00ff */
[----:B------:R-:W-:Y:S02]  /*0080*/  SGXT.U32 R5, R5, 0x3 ;  /* 0x000000030505781a */ /* 0x000fe40000000000 */
[----:B------:R-:W-:-:S02]  /*0090*/  LOP3.LUT R9, R4, 0xe, RZ, 0xc0, !PT ;  /* 0x0000000e04097812 */ /* 0x000fc400078ec0ff */
[----:B------:R-:W-:-:S04]  /*00a0*/  LOP3.LUT R0, R2, R5, RZ, 0xfc, !PT ;  /* 0x0000000502007212 */ /* 0x000fc800078efcff */
[C---:B------:R-:W-:Y:S01]  /*00b0*/  ISETP.GE.AND P1, PT, R0.reuse, 0x10, PT ;  /* 0x000000100000780c */ /* 0x040fe20003f26270 */
[----:B------:R-:W-:Y:S01]  /*00c0*/  IMAD R0, R0, 0x10, R9 ;  /* 0x0000001000007824 */ /* 0x000fe200078e0209 */
[----:B------:R-:W-:-:S03]  /*00d0*/  CS2R R8, SRZ ;  /* 0x0000000000087805 */ /* 0x000fc6000001ff00 */
[----:B--2---:R-:W-:-:S08]  /*00e0*/  IMAD.WIDE R6, R0, 0x4, R6 ;  /* 0x0000000400067825 */ /* 0x004fd000078e0206 */
[----:B------:R-:W2:Y:S01]  /*00f0*/  @!P1 LDG.E.64 R8, desc[UR6][R6.64] ;  /* 0x0000000606089981 */ /* 0x000ea2000c1e1b00 */
[----:B------:R-:W1:Y:S01]  /*0100*/  S2UR UR5, SR_CgaCtaId ;  /* 0x00000000000579c3 */ /* 0x000e620000008800 */
[----:B------:R-:W-:Y:S01]  /*0110*/  UMOV UR4, 0x400 ;  /* 0x0000040000047882 */ /* 0x000fe20000000000 */
[----:B------:R-:W-:Y:S01]  /*0120*/  IMAD.MOV.U32 R19, RZ, RZ, 0x3d800000 ;  /* 0x3d800000ff137424 */ /* 0x000fe200078e00ff */
[----:B------:R-:W-:Y:S01]  /*0130*/  LOP3.LUT P0, RZ, R3, 0x38, RZ, 0xc0, !PT ;  /* 0x0000003803ff7812 */ /* 0x000fe2000780c0ff */
[----:B-1----:R-:W-:Y:S01]  /*0140*/  UPRMT UR4, UR5, 0x654, UR4 ;  /* 0x0000065405047896 */ /* 0x002fe20008000004 */
[----:B--2---:R-:W-:Y:S02]  /*0150*/  SEL R8, R8, RZ, !P1 ;  /* 0x000000ff08087207 */ /* 0x004fe40004800000 */
[----:B------:R-:W-:-:S05]  /*0160*/  SEL R9, R9, RZ, !P1 ;  /* 0x000000ff09097207 */ /* 0x000fca0004800000 */
[----:B------:R-:W-:-:S05]  /*0170*/  FADD R4, R8, R9 ;  /* 0x0000000908047221 */ /* 0x000fca0000000000 */
[----:B------:R-:W-:-:S05]  /*0180*/  FSEL R4, R4, RZ, !P1 ;  /* 0x000000ff04047208 */ /* 0x000fca0004800000 */
[----:B------:R-:W1:Y:S02]  /*0190*/  SHFL.BFLY PT, R11, R4, 0x4, 0x1f ;  /* 0x0c801f00040b7f89 */ /* 0x000e6400000e0000 */
[----:B-1----:R-:W-:Y:S01]  /*01a0*/  FADD R11, R4, R11 ;  /* 0x0000000b040b7221 */ /* 0x002fe20000000000 */
[----:B------:R-:W-:-:S04]  /*01b0*/  LOP3.LUT R4, R3, 0x7, RZ, 0xc0, !PT ;  /* 0x0000000703047812 */ /* 0x000fc800078ec0ff */
[----:B------:R-:W1:Y:S02]  /*01c0*/  SHFL.BFLY PT, R10, R11, 0x2, 0x1f ;  /* 0x0c401f000b0a7f89 */ /* 0x000e6400000e0000 */
[----:B-1----:R-:W-:-:S05]  /*01d0*/  FADD R10, R11, R10 ;  /* 0x0000000a0b0a7221 */ /* 0x002fca0000000000 */
[----:B------:R-:W1:Y:S02]  /*01e0*/  SHFL.BFLY PT, R13, R10, 0x1, 0x1f ;  /* 0x0c201f000a0d7f89 */ /* 0x000e6400000e0000 */
[----:B-1----:R-:W-:Y:S01]  /*01f0*/  FADD R12, R10, R13 ;  /* 0x0000000d0a0c7221 */ /* 0x002fe20000000000 */
[----:B------:R-:W-:-:S03]  /*0200*/  LEA R13, R4, UR4, 0x2 ;  /* 0x00000004040d7c11 */ /* 0x000fc6000f8e10ff */
[C---:B------:R-:W-:Y:S01]  /*0210*/  FFMA R15, R12.reuse, -0.0625, R9 ;  /* 0xbd8000000c0f7823 */ /* 0x040fe20000000009 */
[----:B------:R-:W-:-:S03]  /*0220*/  FFMA R14, R12, -0.0625, R8 ;  /* 0xbd8000000c0e7823 */ /* 0x000fc60000000008 */
[----:B------:R-:W-:-:S04]  /*0230*/  FMUL R7, R15, R15 ;  /* 0x0000000f0f077220 */ /* 0x000fc80000400000 */
[----:B------:R-:W-:-:S05]  /*0240*/  FFMA R7, R14, R14, R7 ;  /* 0x0000000e0e077223 */ /* 0x000fca0000000007 */
[----:B------:R-:W-:-:S05]  /*0250*/  FSEL R6, R7, RZ, !P1 ;  /* 0x000000ff07067208 */ /* 0x000fca0004800000 */
[----:B------:R-:W1:Y:S02]  /*0260*/  SHFL.BFLY PT, R7, R6, 0x4, 0x1f ;  /* 0x0c801f0006077f89 */ /* 0x000e6400000e0000 */
[----:B-1----:R-:W-:-:S05]  /*0270*/  FADD R8, R6, R7 ;  /* 0x0000000706087221 */ /* 0x002fca0000000000 */
[----:B------:R-:W1:Y:S02]  /*0280*/  SHFL.BFLY PT, R7, R8, 0x2, 0x1f ;  /* 0x0c401f0008077f89 */ /* 0x000e6400000e0000 */
[----:B-1----:R-:W-:Y:S01]  /*0290*/  FADD R9, R8, R7 ;  /* 0x0000000708097221 */ /* 0x002fe20000000000 */
[----:B------:R-:W-:Y:S01]  /*02a0*/  LEA R7, R5, UR4, 0x2 ;  /* 0x0000000405077c11 */ /* 0x000fe2000f8e10ff */
[----:B------:R-:W-:Y:S01]  /*02b0*/  ULDC.64 UR4, c[0x0][0x228] ;  /* 0x00008a0000047ab9 */ /* 0x000fe20000000a00 */
[----:B------:R-:W1:Y:S02]  /*02c0*/  LDC.64 R4, c[0x0][0x230] ;  /* 0x00008c00ff047b82 */ /* 0x000e640000000a00 */
[----:B------:R-:W2:Y:S04]  /*02d0*/  SHFL.BFLY PT, R10, R9, 0x1, 0x1f ;  /* 0x0c201f00090a7f89 */ /* 0x000ea800000e0000 */
[----:B------:R3:W-:Y:S02]  /*02e0*/  STS [R7], R12 ;  /* 0x0000000c07007388 */ /* 0x0007e40000000800 */
[----:B------:R-:W-:Y:S01]  /*02f0*/  BAR.SYNC.DEFER_BLOCKING 0x0 ;  /* 0x0000000000007b1d */ /* 0x000fe20000010000 */
[----:B---3--:R-:W-:Y:S01]  /*0300*/  IADD3 R12, P4, R0, UR4, RZ ;  /* 0x00000004000c7c10 */ /* 0x008fe2000ff9e0ff */
[----:B--2---:R-:W-:-:S06]  /*0310*/  FADD R16, R9, R10 ;  /* 0x0000000a09107221 */ /* 0x004fcc0000000000 */
[----:B------:R-:W2:Y:S01]  /*0320*/  LDC.64 R8, c[0x0][0x220] ;  /* 0x00008800ff087b82 */ /* 0x000ea20000000a00 */
[----:B------:R-:W-:Y:S01]  /*0330*/  FFMA R18, R16, R19, 9.9999997473787516356e-06 ;  /* 0x3727c5ac10127423 */ /* 0x000fe20000000013 */
[----:B------:R-:W-:Y:S05]  /*0340*/  LDS R6, [R13] ;  /* 0x000000000d067984 */ /* 0x000fea0000000800 */
[----:B------:R-:W3:Y:S01]  /*0350*/  MUFU.RSQ R18, R18 ;  /* 0x0000001200127308 */ /* 0x000ee20000001400 */
[----:B------:R-:W4:Y:S08]  /*0360*/  LDC.64 R10, c[0x0][0x218] ;  /* 0x00008600ff0a7b82 */ /* 0x000f300000000a00 */
[----:B------:R-:W-:Y:S01]  /*0370*/  BAR.SYNC.DEFER_BLOCKING 0x0 ;  /* 0x0000000000007b1d */ /* 0x000fe20000010000 */
[-C--:B---3--:R-:W-:Y:S01]  /*0380*/  FMUL R15, R15, R18.reuse ;  /* 0x000000120f0f7220 */ /* 0x088fe20000400000 */
[----:B------:R-:W-:Y:S01]  /*0390*/  FMUL R14, R14, R18 ;  /* 0x000000120e0e7220 */ /* 0x000fe20000400000 */
[----:B--2---:R-:W-:-:S03]  /*03a0*/  IMAD.WIDE R8, R0, 0x4, R8 ;  /* 0x0000000400087825 */ /* 0x004fc600078e0208 */
[C---:B------:R-:W-:Y:S02]  /*03b0*/  FSETP.GEU.AND P3, PT, R15.reuse, RZ, PT ;  /* 0x000000ff0f00720b */ /* 0x040fe40003f6e000 */
[C---:B------:R-:W-:Y:S01]  /*03c0*/  FSETP.GEU.AND P2, PT, R14.reuse, RZ, PT ;  /* 0x000000ff0e00720b */ /* 0x040fe20003f4e000 */
[----:B------:R2:W-:Y:S01]  /*03d0*/  STS [R7], R16 ;  /* 0x0000001007007388 */ /* 0x0005e20000000800 */
[----:B------:R-:W-:Y:S01]  /*03e0*/  BAR.SYNC.DEFER_BLOCKING 0x0 ;  /* 0x0000000000007b1d */ /* 0x000fe20000010000 */
[----:B--2---:R-:W-:Y:S02]  /*03f0*/  LOP3.LUT R7, R2, 0x7, R3, 0xf8, !PT ;  /* 0x0000000702077812 */ /* 0x004fe400078ef803 */
[----:B------:R-:W-:Y:S02]  /*0400*/  FSEL R3, R15, RZ, P3 ;  /* 0x000000ff0f037208 */ /* 0x000fe40001800000 */
[----:B------:R-:W-:Y:S01]  /*0410*/  FSEL R2, R14, RZ, P2 ;  /* 0x000000ff0e027208 */ /* 0x000fe20001000000 */
[----:B-1----:R-:W-:Y:S01]  /*0420*/  IMAD.WIDE R4, R7, 0x4, R4 ;  /* 0x0000000407047825 */ /* 0x002fe200078e0204 */
[----:B------:R-:W-:-:S02]  /*0430*/  FSETP.GTU.AND P3, PT, R3, RZ, PT ;  /* 0x000000ff0300720b */ /* 0x000fc40003f6c000 */
[----:B------:R-:W-:Y:S01]  /*0440*/  FSETP.GTU.AND P2, PT, R2, RZ, PT ;  /* 0x000000ff0200720b */ /* 0x000fe20003f4c000 */
[C---:B----4-:R-:W-:Y:S01]  /*0450*/  IMAD.WIDE R10, R7.reuse, 0x4, R10 ;  /* 0x00000004070a7825 */ /* 0x050fe200078e020a */
[----:B------:R-:W-:Y:S02]  /*0460*/  ISETP.LT.AND P0, PT, R7, 0x10, !P0 ;  /* 0x000000100700780c */ /* 0x000fe40004701270 */
[----:B------:R-:W-:Y:S02]  /*0470*/  SEL R15, RZ, 0x100, P3 ;  /* 0x00000100ff0f7807 */ /* 0x000fe40001800000 */
[----:B------:R-:W-:Y:S01]  /*0480*/  SEL R14, RZ, 0x1, P2 ;  /* 0x00000001ff0e7807 */ /* 0x000fe20001000000 */
[----:B------:R1:W2:Y:S04]  /*0490*/  LDS R17, [R13] ;  /* 0x000000000d117984 */ /* 0x0002a80000000800 */
[----:B------:R-:W-:Y:S01]  /*04a0*/  IMAD.IADD R15, R14, 0x1, R15 ;  /* 0x000000010e0f7824 */ /* 0x000fe200078e020f */
[----:B------:R3:W-:Y:S01]  /*04b0*/  @!P1 STG.E.64 desc[UR6][R8.64], R2 ;  /* 0x0000000208009986 */ /* 0x0007e2000c101b06 */
[----:B-1----:R-:W-:-:S05]  /*04c0*/  LEA.HI.X.SX32 R13, R0, UR5, 0x1, P4 ;  /* 0x00000005000d7c11 */ /* 0x002fca000a0f0eff */
[----:B------:R3:W-:Y:S01]  /*04d0*/  @!P1 STG.E.U16 desc[UR6][R12.64], R15 ;  /* 0x0000000f0c009986 */ /* 0x0007e2000c101506 */
[----:B--2---:R-:W-:-:S06]  /*04e0*/  FFMA R17, R17, R19, 9.9999997473787516356e-06 ;  /* 0x3727c5ac11117423 */ /* 0x004fcc0000000013 */
[----:B------:R-:W1:Y:S02]  /*04f0*/  MUFU.RSQ R17, R17 ;  /* 0x0000001100117308 */ /* 0x000e640000001400 */
[----:B-1----:R3:W-:Y:S01]  /*0500*/  @P0 STG.E desc[UR6][R4.64], R17 ;  /* 0x0000001104000986 */ /* 0x0027e2000c101906 */
[----:B------:R-:W-:Y:S05]  /*0510*/  @!P0 EXIT ;  /* 0x000000000000894d */ /* 0x000fea0003800000 */
[----:B---3--:R-:W-:-:S05]  /*0520*/  FMUL R3, R6, 0.0625 ;  /* 0x3d80000006037820 */ /* 0x008fca0000400000 */
[----:B------:R-:W-:Y:S01]  /*0530*/  STG.E desc[UR6][R10.64], R3 ;  /* 0x000000030a007986 */ /* 0x000fe2000c101906 */
[----:B------:R-:W-:Y:S05]  /*0540*/  EXIT ;  /* 0x000000000000794d */ /* 0x000fea0003800000 */
.L_x_0:
[----:B------:R-:W-:-:S00]  /*0550*/  BRA `(.L_x_0) ;  /* 0xfffffffc00fc7947 */ /* 0x000fc0000383ffff */
[----:B------:R-:W-:-:S00]  /*0560*/  NOP ;  /* 0x0000000000007918 */ /* 0x000fc00000000000 */
        /* <DEDUP_REMOVED lines=9> */
.L_x_1:


//--------------------- .nv.global.init           --------------------------
	.section	.nv.global.init,"aw",@progbits
.nv.global.init:
	.type		_$_str,@object
	.size		_$_str,(.L_0 - _$_str)
_$_str:
        /*0000*/ 	.byte	0x5f, 0x5f, 0x43, 0x55, 0x44, 0x41, 0x5f, 0x46, 0x54, 0x5a, 0x00
.L_0:


//--------------------- .nv.shared.triton_per_fused__native_batch_norm_legit_relu_threshold_backward_0 --------------------------
	.section	.nv.shared.triton_per_fused__native_batch_norm_legit_relu_threshold_backward_0,"aw",@nobits
	.sectionflags	@""
	.align	16
	.zero		1024


//--------------------- .nv.constant0.triton_per_fused__native_batch_norm_legit_relu_threshold_backward_0 --------------------------
	.section	.nv.constant0.triton_per_fused__native_batch_norm_legit_relu_threshold_backward_0,"a",@progbits
	.sectionflags	@""
	.align	4
.nv.constant0.triton_per_fused__native_batch_norm_legit_relu_threshold_backward_0:
	.zero		576
